//
// Generated by NVIDIA NVVM Compiler
//
// Compiler Build ID: CL-36424714
// Cuda compilation tools, release 13.0, V13.0.88
// Based on NVVM 20.0.0
//

.version 9.0
.target sm_100
.address_size 64

	// .globl	_Z17wave_eq_propagatePdS_S_
.const .align 8 .f64 alpha_a;
.const .align 8 .f64 alpha_b;
.const .align 4 .u32 nx_cu;
.const .align 4 .u32 ny_cu;

.visible .entry _Z17wave_eq_propagatePdS_S_(
	.param .u64 .ptr .align 1 _Z17wave_eq_propagatePdS_S__param_0,
	.param .u64 .ptr .align 1 _Z17wave_eq_propagatePdS_S__param_1,
	.param .u64 .ptr .align 1 _Z17wave_eq_propagatePdS_S__param_2
)
{
	.reg .pred 	%p<9>;
	.reg .b32 	%r<18>;
	.reg .b64 	%rd<15>;
	.reg .b64 	%fd<16>;

	ld.param.u64 	%rd1, [_Z17wave_eq_propagatePdS_S__param_0];
	ld.param.u64 	%rd2, [_Z17wave_eq_propagatePdS_S__param_1];
	ld.param.u64 	%rd3, [_Z17wave_eq_propagatePdS_S__param_2];
	mov.u32 	%r6, %ctaid.x;
	mov.u32 	%r7, %ntid.x;
	mov.u32 	%r8, %tid.x;
	mad.lo.s32 	%r1, %r6, %r7, %r8;
	ld.const.u32 	%r2, [nx_cu];
	ld.const.u32 	%r3, [ny_cu];
	mul.lo.s32 	%r9, %r3, %r2;
	setp.gt.s32 	%p1, %r1, %r9;
	@%p1 bra 	$L__BB0_3;
	div.s32 	%r10, %r1, %r3;
	mul.lo.s32 	%r4, %r10, %r3;
	sub.s32 	%r5, %r1, %r4;
	setp.eq.s32 	%p2, %r10, 0;
	add.s32 	%r12, %r2, -1;
	setp.eq.s32 	%p3, %r10, %r12;
	or.pred  	%p4, %p2, %p3;
	setp.eq.s32 	%p5, %r5, 0;
	or.pred  	%p6, %p4, %p5;
	add.s32 	%r13, %r3, -1;
	setp.eq.s32 	%p7, %r5, %r13;
	or.pred  	%p8, %p6, %p7;
	@%p8 bra 	$L__BB0_3;
	cvta.to.global.u64 	%rd4, %rd1;
	add.s32 	%r14, %r4, %r3;
	shl.b32 	%r15, %r3, 1;
	sub.s32 	%r16, %r14, %r15;
	add.s32 	%r17, %r16, %r5;
	ld.const.f64 	%fd1, [alpha_a];
	mul.wide.s32 	%rd5, %r1, 8;
	add.s64 	%rd6, %rd4, %rd5;
	ld.global.f64 	%fd2, [%rd6];
	mul.f64 	%fd3, %fd1, %fd2;
	cvta.to.global.u64 	%rd7, %rd3;
	add.s64 	%rd8, %rd7, %rd5;
	ld.global.f64 	%fd4, [%rd8];
	sub.f64 	%fd5, %fd3, %fd4;
	ld.const.f64 	%fd6, [alpha_b];
	mul.wide.s32 	%rd9, %r3, 8;
	add.s64 	%rd10, %rd6, %rd9;
	ld.global.f64 	%fd7, [%rd10];
	mul.wide.s32 	%rd11, %r17, 8;
	add.s64 	%rd12, %rd4, %rd11;
	ld.global.f64 	%fd8, [%rd12];
	add.f64 	%fd9, %fd7, %fd8;
	ld.global.f64 	%fd10, [%rd6+8];
	ld.global.f64 	%fd11, [%rd6+-8];
	add.f64 	%fd12, %fd10, %fd11;
	add.f64 	%fd13, %fd9, %fd12;
	fma.rn.f64 	%fd14, %fd6, %fd13, %fd5;
	cvta.to.global.u64 	%rd13, %rd2;
	add.s64 	%rd14, %rd13, %rd5;
	st.global.f64 	[%rd14], %fd14;
	ld.global.f64 	%fd15, [%rd6];
	st.global.f64 	[%rd8], %fd15;
$L__BB0_3:
	ret;

}
	// .globl	_Z6set_unPdS_
.visible .entry _Z6set_unPdS_(
	.param .u64 .ptr .align 1 _Z6set_unPdS__param_0,
	.param .u64 .ptr .align 1 _Z6set_unPdS__param_1
)
{
	.reg .pred 	%p<9>;
	.reg .b32 	%r<14>;
	.reg .b64 	%rd<11>;
	.reg .b64 	%fd<2>;

	ld.param.u64 	%rd3, [_Z6set_unPdS__param_0];
	ld.param.u64 	%rd2, [_Z6set_unPdS__param_1];
	cvta.to.global.u64 	%rd1, %rd3;
	mov.u32 	%r4, %ctaid.x;
	mov.u32 	%r5, %ntid.x;
	mov.u32 	%r6, %tid.x;
	mad.lo.s32 	%r1, %r4, %r5, %r6;
	ld.const.u32 	%r2, [nx_cu];
	ld.const.u32 	%r3, [ny_cu];
	mul.lo.s32 	%r7, %r3, %r2;
	setp.gt.s32 	%p1, %r1, %r7;
	@%p1 bra 	$L__BB1_4;
	div.s32 	%r8, %r1, %r3;
	mul.lo.s32 	%r10, %r8, %r3;
	sub.s32 	%r11, %r1, %r10;
	setp.ne.s32 	%p2, %r8, 0;
	add.s32 	%r12, %r2, -1;
	setp.ne.s32 	%p3, %r8, %r12;
	and.pred  	%p4, %p2, %p3;
	setp.ne.s32 	%p5, %r11, 0;
	and.pred  	%p6, %p4, %p5;
	add.s32 	%r13, %r3, -1;
	setp.ne.s32 	%p7, %r11, %r13;
	and.pred  	%p8, %p6, %p7;
	@%p8 bra 	$L__BB1_3;
	mul.wide.s32 	%rd8, %r1, 8;
	add.s64 	%rd9, %rd1, %rd8;
	mov.b64 	%rd10, 0;
	st.global.u64 	[%rd9], %rd10;
	bra.uni 	$L__BB1_4;
$L__BB1_3:
	cvta.to.global.u64 	%rd4, %rd2;
	mul.wide.s32 	%rd5, %r1, 8;
	add.s64 	%rd6, %rd4, %rd5;
	ld.global.f64 	%fd1, [%rd6];
	add.s64 	%rd7, %rd1, %rd5;
	st.global.f64 	[%rd7], %fd1;
$L__BB1_4:
	ret;

}


// ===== COMPILED SASS (sm_100) =====

	.target	sm_100

	.elftype	@"ET_EXEC"


//--------------------- .note.nv.tkinfo           --------------------------
	.section	.note.nv.tkinfo,"",@"SHT_NOTE"
	.sectionflags	@"SHF_NOTE_NV_TKINFO"
	.tkinfo
        /*0018*/ 	.word	0x00000002
        /*0030*/ 	.string	""
        /*0030*/ 	.string	"ptxas"
        /*0030*/ 	.string	"Cuda compilation tools, release 13.0, V13.0.88"
        /*0030*/ 	.string	"Build cuda_13.0.r13.0/compiler.36424714_0"
        /*0030*/ 	.string	"-arch sm_100 -m 64 "



//--------------------- .note.nv.cuinfo           --------------------------
	.section	.note.nv.cuinfo,"",@"SHT_NOTE"
	.sectionflags	@"SHF_NOTE_NV_CUINFO"
        /*0018*/ 	.short	0x0002
        /*001a*/ 	.short	0x0064
        /*001c*/ 	.short	0x0082
	.zero		2


//--------------------- .nv.info                  --------------------------
	.section	.nv.info,"",@"SHT_CUDA_INFO"
	.align	4


	//----- nvinfo : EIATTR_REGCOUNT
	.align		4
        /*0000*/ 	.byte	0x04, 0x2f
        /*0002*/ 	.short	(.L_5 - .L_4)
	.align		4
.L_4:
        /*0004*/ 	.word	index@(_Z17wave_eq_propagatePdS_S_)
        /*0008*/ 	.word	0x00000018


	//----- nvinfo : EIATTR_FRAME_SIZE
	.align		4
.L_5:
        /*000c*/ 	.byte	0x04, 0x11
        /*000e*/ 	.short	(.L_7 - .L_6)
	.align		4
.L_6:
        /*0010*/ 	.word	index@(_Z17wave_eq_propagatePdS_S_)
        /*0014*/ 	.word	0x00000000


	//----- nvinfo : EIATTR_REGCOUNT
	.align		4
.L_7:
        /*0018*/ 	.byte	0x04, 0x2f
        /*001a*/ 	.short	(.L_9 - .L_8)
	.align		4
.L_8:
        /*001c*/ 	.word	index@(_Z6set_unPdS_)
        /*0020*/ 	.word	0x0000000c


	//----- nvinfo : EIATTR_FRAME_SIZE
	.align		4
.L_9:
        /*0024*/ 	.byte	0x04, 0x11
        /*0026*/ 	.short	(.L_11 - .L_10)
	.align		4
.L_10:
        /*0028*/ 	.word	index@(_Z6set_unPdS_)
        /*002c*/ 	.word	0x00000000


	//----- nvinfo : EIATTR_MIN_STACK_SIZE
	.align		4
.L_11:
        /*0030*/ 	.byte	0x04, 0x12
        /*0032*/ 	.short	(.L_13 - .L_12)
	.align		4
.L_12:
        /*0034*/ 	.word	index@(_Z6set_unPdS_)
        /*0038*/ 	.word	0x00000000


	//----- nvinfo : EIATTR_MIN_STACK_SIZE
	.align		4
.L_13:
        /*003c*/ 	.byte	0x04, 0x12
        /*003e*/ 	.short	(.L_15 - .L_14)
	.align		4
.L_14:
        /*0040*/ 	.word	index@(_Z17wave_eq_propagatePdS_S_)
        /*0044*/ 	.word	0x00000000
.L_15:


//--------------------- .nv.compat                --------------------------
	.section	.nv.compat,"",@"SHT_CUDA_COMPAT_INFO"
	.align	4
        /*0000*/ 	.byte	0x02, 0x09, 0x00, 0x00, 0x02, 0x02, 0x01, 0x00, 0x02, 0x05, 0x05, 0x00, 0x03, 0x07, 0x01, 0x01
        /*0010*/ 	.byte	0x02, 0x03, 0x00, 0x00, 0x02, 0x06, 0x01, 0x00, 0x04, 0x0b, 0x08, 0x00, 0x01, 0x00, 0x00, 0x00
        /*0020*/ 	.byte	0x00, 0x00, 0x00, 0x00


//--------------------- .nv.info._Z6set_unPdS_    --------------------------
	.section	.nv.info._Z6set_unPdS_,"",@"SHT_CUDA_INFO"
	.sectionflags	@""
	.align	4


	//----- nvinfo : EIATTR_CUDA_API_VERSION
	.align		4
        /*0000*/ 	.byte	0x04, 0x37
        /*0002*/ 	.short	(.L_17 - .L_16)
.L_16:
        /*0004*/ 	.word	0x00000082


	//----- nvinfo : EIATTR_KPARAM_INFO
	.align		4
.L_17:
        /*0008*/ 	.byte	0x04, 0x17
        /*000a*/ 	.short	(.L_19 - .L_18)
.L_18:
        /*000c*/ 	.word	0x00000000
        /*0010*/ 	.short	0x0001
        /*0012*/ 	.short	0x0008
        /*0014*/ 	.byte	0x00, 0xf5, 0x21, 0x00


	//----- nvinfo : EIATTR_KPARAM_INFO
	.align		4
.L_19:
        /*0018*/ 	.byte	0x04, 0x17
        /*001a*/ 	.short	(.L_21 - .L_20)
.L_20:
        /*001c*/ 	.word	0x00000000
        /*0020*/ 	.short	0x0000
        /*0022*/ 	.short	0x0000
        /*0024*/ 	.byte	0x00, 0xf5, 0x21, 0x00


	//----- nvinfo : EIATTR_SPARSE_MMA_MASK
	.align		4
.L_21:
        /*0028*/ 	.byte	0x03, 0x50
        /*002a*/ 	.short	0x0000


	//----- nvinfo : EIATTR_MAXREG_COUNT
	.align		4
        /*002c*/ 	.byte	0x03, 0x1b
        /*002e*/ 	.short	0x00ff


	//----- nvinfo : EIATTR_MERCURY_ISA_VERSION
	.align		4
        /*0030*/ 	.byte	0x03, 0x5f
        /*0032*/ 	.short	0x0101


	//----- nvinfo : EIATTR_VRC_CTA_INIT_COUNT
	.align		4
        /*0034*/ 	.byte	0x02, 0x4a
	.zero		1
	.zero		1


	//----- nvinfo : EIATTR_EXIT_INSTR_OFFSETS
	.align		4
        /*0038*/ 	.byte	0x04, 0x1c
        /*003a*/ 	.short	(.L_23 - .L_22)


	//   ....[0]....
.L_22:
        /*003c*/ 	.word	0x00000080


	//   ....[1]....
        /*0040*/ 	.word	0x000002c0


	//   ....[2]....
        /*0044*/ 	.word	0x00000330


	//----- nvinfo : EIATTR_CBANK_PARAM_SIZE
	.align		4
.L_23:
        /*0048*/ 	.byte	0x03, 0x19
        /*004a*/ 	.short	0x0010


	//----- nvinfo : EIATTR_PARAM_CBANK
	.align		4
        /*004c*/ 	.byte	0x04, 0x0a
        /*004e*/ 	.short	(.L_25 - .L_24)
	.align		4
.L_24:
        /*0050*/ 	.word	index@(.nv.constant0._Z6set_unPdS_)
        /*0054*/ 	.short	0x0380
        /*0056*/ 	.short	0x0010


	//----- nvinfo : EIATTR_SW_WAR
	.align		4
.L_25:
        /*0058*/ 	.byte	0x04, 0x36
        /*005a*/ 	.short	(.L_27 - .L_26)
.L_26:
        /*005c*/ 	.word	0x00000008
.L_27:


//--------------------- .nv.info._Z17wave_eq_propagatePdS_S_ --------------------------
	.section	.nv.info._Z17wave_eq_propagatePdS_S_,"",@"SHT_CUDA_INFO"
	.sectionflags	@""
	.align	4


	//----- nvinfo : EIATTR_CUDA_API_VERSION
	.align		4
        /*0000*/ 	.byte	0x04, 0x37
        /*0002*/ 	.short	(.L_29 - .L_28)
.L_28:
        /*0004*/ 	.word	0x00000082


	//----- nvinfo : EIATTR_KPARAM_INFO
	.align		4
.L_29:
        /*0008*/ 	.byte	0x04, 0x17
        /*000a*/ 	.short	(.L_31 - .L_30)
.L_30:
        /*000c*/ 	.word	0x00000000
        /*0010*/ 	.short	0x0002
        /*0012*/ 	.short	0x0010
        /*0014*/ 	.byte	0x00, 0xf5, 0x21, 0x00


	//----- nvinfo : EIATTR_KPARAM_INFO
	.align		4
.L_31:
        /*0018*/ 	.byte	0x04, 0x17
        /*001a*/ 	.short	(.L_33 - .L_32)
.L_32:
        /*001c*/ 	.word	0x00000000
        /*0020*/ 	.short	0x0001
        /*0022*/ 	.short	0x0008
        /*0024*/ 	.byte	0x00, 0xf5, 0x21, 0x00


	//----- nvinfo : EIATTR_KPARAM_INFO
	.align		4
.L_33:
        /*0028*/ 	.byte	0x04, 0x17
        /*002a*/ 	.short	(.L_35 - .L_34)
.L_34:
        /*002c*/ 	.word	0x00000000
        /*0030*/ 	.short	0x0000
        /*0032*/ 	.short	0x0000
        /*0034*/ 	.byte	0x00, 0xf5, 0x21, 0x00


	//----- nvinfo : EIATTR_SPARSE_MMA_MASK
	.align		4
.L_35:
        /*0038*/ 	.byte	0x03, 0x50
        /*003a*/ 	.short	0x0000


	//----- nvinfo : EIATTR_MAXREG_COUNT
	.align		4
        /*003c*/ 	.byte	0x03, 0x1b
        /*003e*/ 	.short	0x00ff


	//----- nvinfo : EIATTR_MERCURY_ISA_VERSION
	.align		4
        /*0040*/ 	.byte	0x03, 0x5f
        /*0042*/ 	.short	0x0101


	//----- nvinfo : EIATTR_VRC_CTA_INIT_COUNT
	.align		4
        /*0044*/ 	.byte	0x02, 0x4a
	.zero		1
	.zero		1


	//----- nvinfo : EIATTR_EXIT_INSTR_OFFSETS
	.align		4
        /*0048*/ 	.byte	0x04, 0x1c
        /*004a*/ 	.short	(.L_37 - .L_36)


	//   ....[0]....
.L_36:
        /*004c*/ 	.word	0x00000080


	//   ....[1]....
        /*0050*/ 	.word	0x00000280


	//   ....[2]....
        /*0054*/ 	.word	0x00000450


	//----- nvinfo : EIATTR_CBANK_PARAM_SIZE
	.align		4
.L_37:
        /*0058*/ 	.byte	0x03, 0x19
        /*005a*/ 	.short	0x0018


	//----- nvinfo : EIATTR_PARAM_CBANK
	.align		4
        /*005c*/ 	.byte	0x04, 0x0a
        /*005e*/ 	.short	(.L_39 - .L_38)
	.align		4
.L_38:
        /*0060*/ 	.word	index@(.nv.constant0._Z17wave_eq_propagatePdS_S_)
        /*0064*/ 	.short	0x0380
        /*0066*/ 	.short	0x0018


	//----- nvinfo : EIATTR_SW_WAR
	.align		4
.L_39:
        /*0068*/ 	.byte	0x04, 0x36
        /*006a*/ 	.short	(.L_41 - .L_40)
.L_40:
        /*006c*/ 	.word	0x00000008
.L_41:


//--------------------- .nv.callgraph             --------------------------
	.section	.nv.callgraph,"",@"SHT_CUDA_CALLGRAPH"
	.align	4
	.sectionentsize	8
	.align		4
        /*0000*/ 	.word	0x00000000
	.align		4
        /*0004*/ 	.word	0xffffffff
	.align		4
        /*0008*/ 	.word	0x00000000
	.align		4
        /*000c*/ 	.word	0xfffffffe
	.align		4
        /*0010*/ 	.word	0x00000000
	.align		4
        /*0014*/ 	.word	0xfffffffd
	.align		4
        /*0018*/ 	.word	0x00000000
	.align		4
        /*001c*/ 	.word	0xfffffffc


//--------------------- .nv.constant3             --------------------------
	.section	.nv.constant3,"a",@progbits
	.align	8
.nv.constant3:
	.type		alpha_a,@object
	.size		alpha_a,(alpha_b - alpha_a)
alpha_a:
	.zero		8
	.type		alpha_b,@object
	.size		alpha_b,(nx_cu - alpha_b)
alpha_b:
	.zero		8
	.type		nx_cu,@object
	.size		nx_cu,(ny_cu - nx_cu)
nx_cu:
	.zero		4
	.type		ny_cu,@object
	.size		ny_cu,(.L_3 - ny_cu)
ny_cu:
	.zero		4
.L_3:


//--------------------- .text._Z6set_unPdS_       --------------------------
	.section	.text._Z6set_unPdS_,"ax",@progbits
	.align	128
        .global         _Z6set_unPdS_
        .type           _Z6set_unPdS_,@function
        .size           _Z6set_unPdS_,(.L_x_2 - _Z6set_unPdS_)
        .other          _Z6set_unPdS_,@"STO_CUDA_ENTRY STV_DEFAULT"
_Z6set_unPdS_:
.text._Z6set_unPdS_:
[----:B------:R-:W-:Y:S01]  /*0000*/  LDC R1, c[0x0][0x37c] ;  /* 0x0000df00ff017b82 */ /* 0x000fe20000000800 */
[----:B------:R-:W0:Y:S07]  /*0010*/  S2R R5, SR_TID.X ;  /* 0x0000000000057919 */ /* 0x000e2e0000002100 */
[----:B------:R-:W0:Y:S08]  /*0020*/  S2UR UR4, SR_CTAID.X ;  /* 0x00000000000479c3 */ /* 0x000e300000002500 */
[----:B------:R-:W0:Y:S08]  /*0030*/  LDC R0, c[0x0][0x360] ;  /* 0x0000d800ff007b82 */ /* 0x000e300000000800 */
[----:B------:R-:W1:Y:S01]  /*0040*/  LDC.64 R2, c[0x3][0x10] ;  /* 0x00c00400ff027b82 */ /* 0x000e620000000a00 */
[----:B0-----:R-:W-:-:S02]  /*0050*/  IMAD R0, R0, UR4, R5 ;  /* 0x0000000400007c24 */ /* 0x001fc4000f8e0205 */
[----:B-1----:R-:W-:-:S05]  /*0060*/  IMAD R5, R3, R2, RZ ;  /* 0x0000000203057224 */ /* 0x002fca00078e02ff */
[----:B------:R-:W-:-:S13]  /*0070*/  ISETP.GT.AND P0, PT, R0, R5, PT ;  /* 0x000000050000720c */ /* 0x000fda0003f04270 */
[----:B------:R-:W-:Y:S05]  /*0080*/  @P0 EXIT ;  /* 0x000000000000094d */ /* 0x000fea0003800000 */
[----:B------:R-:W-:Y:S01]  /*0090*/  IABS R7, R3 ;  /* 0x0000000300077213 */ /* 0x000fe20000000000 */
[----:B------:R-:W0:Y:S01]  /*00a0*/  LDCU.64 UR4, c[0x0][0x358] ;  /* 0x00006b00ff0477ac */ /* 0x000e220008000a00 */
[----:B------:R-:W-:Y:S02]  /*00b0*/  IADD3 R2, PT, PT, R2, -0x1, RZ ;  /* 0xffffffff02027810 */ /* 0x000fe40007ffe0ff */
[----:B------:R-:W1:Y:S08]  /*00c0*/  I2F.RP R6, R7 ;  /* 0x0000000700067306 */ /* 0x000e700000209400 */
[----:B-1----:R-:W1:Y:S02]  /*00d0*/  MUFU.RCP R6, R6 ;  /* 0x0000000600067308 */ /* 0x002e640000001000 */
[----:B-1----:R-:W-:-:S06]  /*00e0*/  VIADD R4, R6, 0xffffffe ;  /* 0x0ffffffe06047836 */ /* 0x002fcc0000000000 */
[----:B------:R1:W2:Y:S02]  /*00f0*/  F2I.FTZ.U32.TRUNC.NTZ R5, R4 ;  /* 0x0000000400057305 */ /* 0x0002a4000021f000 */
[----:B-1----:R-:W-:Y:S02]  /*0100*/  HFMA2 R4, -RZ, RZ, 0, 0 ;  /* 0x00000000ff047431 */ /* 0x002fe400000001ff */
[----:B--2---:R-:W-:-:S04]  /*0110*/  IMAD.MOV R8, RZ, RZ, -R5 ;  /* 0x000000ffff087224 */ /* 0x004fc800078e0a05 */
[----:B------:R-:W-:Y:S01]  /*0120*/  IMAD R9, R8, R7, RZ ;  /* 0x0000000708097224 */ /* 0x000fe200078e02ff */
[----:B------:R-:W-:-:S03]  /*0130*/  IABS R8, R0 ;  /* 0x0000000000087213 */ /* 0x000fc60000000000 */
[----:B------:R-:W-:Y:S01]  /*0140*/  IMAD.HI.U32 R5, R5, R9, R4 ;  /* 0x0000000905057227 */ /* 0x000fe200078e0004 */
[----:B------:R-:W-:-:S04]  /*0150*/  LOP3.LUT R4, R0, R3, RZ, 0x3c, !PT ;  /* 0x0000000300047212 */ /* 0x000fc800078e3cff */
[----:B------:R-:W-:Y:S01]  /*0160*/  ISETP.GE.AND P1, PT, R4, RZ, PT ;  /* 0x000000ff0400720c */ /* 0x000fe20003f26270 */
[----:B------:R-:W-:-:S04]  /*0170*/  IMAD.HI.U32 R5, R5, R8, RZ ;  /* 0x0000000805057227 */ /* 0x000fc800078e00ff */
[----:B------:R-:W-:-:S04]  /*0180*/  IMAD.MOV R6, RZ, RZ, -R5 ;  /* 0x000000ffff067224 */ /* 0x000fc800078e0a05 */
[----:B------:R-:W-:-:S05]  /*0190*/  IMAD R6, R7, R6, R8 ;  /* 0x0000000607067224 */ /* 0x000fca00078e0208 */
[----:B------:R-:W-:-:S13]  /*01a0*/  ISETP.GT.U32.AND P2, PT, R7, R6, PT ;  /* 0x000000060700720c */ /* 0x000fda0003f44070 */
[-C--:B------:R-:W-:Y:S01]  /*01b0*/  @!P2 IADD3 R6, PT, PT, R6, -R7.reuse, RZ ;  /* 0x800000070606a210 */ /* 0x080fe20007ffe0ff */
[----:B------:R-:W-:Y:S01]  /*01c0*/  @!P2 VIADD R5, R5, 0x1 ;  /* 0x000000010505a836 */ /* 0x000fe20000000000 */
[----:B------:R-:W-:Y:S02]  /*01d0*/  ISETP.NE.AND P2, PT, R3, RZ, PT ;  /* 0x000000ff0300720c */ /* 0x000fe40003f45270 */
[----:B------:R-:W-:-:S13]  /*01e0*/  ISETP.GE.U32.AND P0, PT, R6, R7, PT ;  /* 0x000000070600720c */ /* 0x000fda0003f06070 */
[----:B------:R-:W-:-:S05]  /*01f0*/  @P0 IADD3 R5, PT, PT, R5, 0x1, RZ ;  /* 0x0000000105050810 */ /* 0x000fca0007ffe0ff */
[----:B------:R-:W-:Y:S01]  /*0200*/  @!P1 IMAD.MOV R5, RZ, RZ, -R5 ;  /* 0x000000ffff059224 */ /* 0x000fe200078e0a05 */
[----:B------:R-:W-:-:S04]  /*0210*/  @!P2 LOP3.LUT R5, RZ, R3, RZ, 0x33, !PT ;  /* 0x00000003ff05a212 */ /* 0x000fc800078e33ff */
[----:B------:R-:W-:Y:S01]  /*0220*/  ISETP.NE.AND P0, PT, R5, R2, PT ;  /* 0x000000020500720c */ /* 0x000fe20003f05270 */
[----:B------:R-:W-:-:S03]  /*0230*/  IMAD.MOV R4, RZ, RZ, -R5 ;  /* 0x000000ffff047224 */ /* 0x000fc600078e0a05 */
[----:B------:R-:W-:Y:S01]  /*0240*/  ISETP.NE.AND P0, PT, R5, RZ, P0 ;  /* 0x000000ff0500720c */ /* 0x000fe20000705270 */
[C---:B------:R-:W-:Y:S01]  /*0250*/  IMAD R2, R3.reuse, R4, R0 ;  /* 0x0000000403027224 */ /* 0x040fe200078e0200 */
[----:B------:R-:W-:-:S04]  /*0260*/  IADD3 R3, PT, PT, R3, -0x1, RZ ;  /* 0xffffffff03037810 */ /* 0x000fc80007ffe0ff */
[----:B------:R-:W-:-:S04]  /*0270*/  ISETP.NE.AND P0, PT, R2, RZ, P0 ;  /* 0x000000ff0200720c */ /* 0x000fc80000705270 */
[----:B------:R-:W-:-:S13]  /*0280*/  ISETP.NE.AND P0, PT, R2, R3, P0 ;  /* 0x000000030200720c */ /* 0x000fda0000705270 */
[----:B------:R-:W1:Y:S02]  /*0290*/  @!P0 LDC.64 R2, c[0x0][0x380] ;  /* 0x0000e000ff028b82 */ /* 0x000e640000000a00 */
[----:B-1----:R-:W-:-:S05]  /*02a0*/  @!P0 IMAD.WIDE R2, R0, 0x8, R2 ;  /* 0x0000000800028825 */ /* 0x002fca00078e0202 */
[----:B0-----:R0:W-:Y:S01]  /*02b0*/  @!P0 STG.E.64 desc[UR4][R2.64], RZ ;  /* 0x000000ff02008986 */ /* 0x0011e2000c101b04 */
[----:B------:R-:W-:Y:S05]  /*02c0*/  @!P0 EXIT ;  /* 0x000000000000894d */ /* 0x000fea0003800000 */
[----:B0-----:R-:W0:Y:S08]  /*02d0*/  LDC.64 R2, c[0x0][0x388] ;  /* 0x0000e200ff027b82 */ /* 0x001e300000000a00 */
[----:B------:R-:W1:Y:S01]  /*02e0*/  LDC.64 R4, c[0x0][0x380] ;  /* 0x0000e000ff047b82 */ /* 0x000e620000000a00 */
[----:B0-----:R-:W-:-:S06]  /*02f0*/  IMAD.WIDE R2, R0, 0x8, R2 ;  /* 0x0000000800027825 */ /* 0x001fcc00078e0202 */
[----:B------:R-:W2:Y:S01]  /*0300*/  LDG.E.64 R2, desc[UR4][R2.64] ;  /* 0x0000000402027981 */ /* 0x000ea2000c1e1b00 */
[----:B-1----:R-:W-:-:S05]  /*0310*/  IMAD.WIDE R4, R0, 0x8, R4 ;  /* 0x0000000800047825 */ /* 0x002fca00078e0204 */
[----:B--2---:R-:W-:Y:S01]  /*0320*/  STG.E.64 desc[UR4][R4.64], R2 ;  /* 0x0000000204007986 */ /* 0x004fe2000c101b04 */
[----:B------:R-:W-:Y:S05]  /*0330*/  EXIT ;  /* 0x000000000000794d */ /* 0x000fea0003800000 */
.L_x_0:
[----:B------:R-:W-:-:S00]  /*0340*/  BRA `(.L_x_0) ;  /* 0xfffffffc00fc7947 */ /* 0x000fc0000383ffff */
[----:B------:R-:W-:-:S00]  /*0350*/  NOP ;  /* 0x0000000000007918 */ /* 0x000fc00000000000 */
        /* <DEDUP_REMOVED lines=10> */
.L_x_2:


//--------------------- .text._Z17wave_eq_propagatePdS_S_ --------------------------
	.section	.text._Z17wave_eq_propagatePdS_S_,"ax",@progbits
	.align	128
        .global         _Z17wave_eq_propagatePdS_S_
        .type           _Z17wave_eq_propagatePdS_S_,@function
        .size           _Z17wave_eq_propagatePdS_S_,(.L_x_3 - _Z17wave_eq_propagatePdS_S_)
        .other          _Z17wave_eq_propagatePdS_S_,@"STO_CUDA_ENTRY STV_DEFAULT"
_Z17wave_eq_propagatePdS_S_:
.text._Z17wave_eq_propagatePdS_S_:
        /* <DEDUP_REMOVED lines=9> */
[----:B------:R-:W-:Y:S02]  /*0090*/  IABS R7, R5 ;  /* 0x0000000500077213 */ /* 0x000fe40000000000 */
[----:B------:R-:W-:Y:S02]  /*00a0*/  IADD3 R4, PT, PT, R4, -0x1, RZ ;  /* 0xffffffff04047810 */ /* 0x000fe40007ffe0ff */
[----:B------:R-:W0:Y:S08]  /*00b0*/  I2F.RP R6, R7 ;  /* 0x0000000700067306 */ /* 0x000e300000209400 */
[----:B0-----:R-:W0:Y:S02]  /*00c0*/  MUFU.RCP R6, R6 ;  /* 0x0000000600067308 */ /* 0x001e240000001000 */
[----:B0-----:R-:W-:-:S06]  /*00d0*/  VIADD R2, R6, 0xffffffe ;  /* 0x0ffffffe06027836 */ /* 0x001fcc0000000000 */
[----:B------:R0:W1:Y:S02]  /*00e0*/  F2I.FTZ.U32.TRUNC.NTZ R3, R2 ;  /* 0x0000000200037305 */ /* 0x000064000021f000 */
[----:B0-----:R-:W-:Y:S02]  /*00f0*/  HFMA2 R2, -RZ, RZ, 0, 0 ;  /* 0x00000000ff027431 */ /* 0x001fe400000001ff */
[----:B-1----:R-:W-:-:S04]  /*0100*/  IMAD.MOV R8, RZ, RZ, -R3 ;  /* 0x000000ffff087224 */ /* 0x002fc800078e0a03 */
        /* <DEDUP_REMOVED lines=18> */
[----:B------:R-:W-:Y:S01]  /*0230*/  ISETP.EQ.OR P0, PT, R3, RZ, !P0 ;  /* 0x000000ff0300720c */ /* 0x000fe20004702670 */
[C---:B------:R-:W-:Y:S01]  /*0240*/  IMAD R9, R5.reuse, R2, R0 ;  /* 0x0000000205097224 */ /* 0x040fe200078e0200 */
[----:B------:R-:W-:-:S04]  /*0250*/  IADD3 R2, PT, PT, R5, -0x1, RZ ;  /* 0xffffffff05027810 */ /* 0x000fc80007ffe0ff */
[----:B------:R-:W-:-:S04]  /*0260*/  ISETP.EQ.OR P0, PT, R9, RZ, P0 ;  /* 0x000000ff0900720c */ /* 0x000fc80000702670 */
[----:B------:R-:W-:-:S13]  /*0270*/  ISETP.EQ.OR P0, PT, R9, R2, P0 ;  /* 0x000000020900720c */ /* 0x000fda0000702670 */
[----:B------:R-:W-:Y:S05]  /*0280*/  @P0 EXIT ;  /* 0x000000000000094d */ /* 0x000fea0003800000 */
[----:B------:R-:W0:Y:S01]  /*0290*/  LDC.64 R14, c[0x0][0x380] ;  /* 0x0000e000ff0e7b82 */ /* 0x000e220000000a00 */
[--C-:B------:R-:W-:Y:S01]  /*02a0*/  IMAD R2, R3, R5, R5.reuse ;  /* 0x0000000503027224 */ /* 0x100fe200078e0205 */
[----:B------:R-:W1:Y:S01]  /*02b0*/  LDCU.64 UR4, c[0x0][0x358] ;  /* 0x00006b00ff0477ac */ /* 0x000e620008000a00 */
[----:B------:R-:W-:Y:S01]  /*02c0*/  IMAD.MOV R3, RZ, RZ, -R5 ;  /* 0x000000ffff037224 */ /* 0x000fe200078e0a05 */
[----:B------:R-:W2:Y:S04]  /*02d0*/  LDCU.128 UR8, c[0x3][URZ] ;  /* 0x00c00000ff0877ac */ /* 0x000ea80008000c00 */
[----:B------:R-:W3:Y:S01]  /*02e0*/  LDC.64 R6, c[0x0][0x390] ;  /* 0x0000e400ff067b82 */ /* 0x000ee20000000a00 */
[----:B------:R-:W-:-:S04]  /*02f0*/  LEA R4, R3, R2, 0x1 ;  /* 0x0000000203047211 */ /* 0x000fc800078e08ff */
[----:B------:R-:W-:Y:S01]  /*0300*/  IADD3 R9, PT, PT, R9, R4, RZ ;  /* 0x0000000409097210 */ /* 0x000fe20007ffe0ff */
[----:B0-----:R-:W-:-:S04]  /*0310*/  IMAD.WIDE R2, R0, 0x8, R14 ;  /* 0x0000000800027825 */ /* 0x001fc800078e020e */
[----:B------:R-:W-:Y:S01]  /*0320*/  IMAD.WIDE R14, R9, 0x8, R14 ;  /* 0x00000008090e7825 */ /* 0x000fe200078e020e */
[----:B-1----:R-:W4:Y:S03]  /*0330*/  LDG.E.64 R18, desc[UR4][R2.64+0x8] ;  /* 0x0000080402127981 */ /* 0x002f26000c1e1b00 */
[----:B------:R-:W-:Y:S01]  /*0340*/  IMAD.WIDE R12, R5, 0x8, R2 ;  /* 0x00000008050c7825 */ /* 0x000fe200078e0202 */
[----:B------:R-:W4:Y:S04]  /*0350*/  LDG.E.64 R20, desc[UR4][R2.64+-0x8] ;  /* 0xfffff80402147981 */ /* 0x000f28000c1e1b00 */
[----:B------:R-:W5:Y:S01]  /*0360*/  LDG.E.64 R14, desc[UR4][R14.64] ;  /* 0x000000040e0e7981 */ /* 0x000f62000c1e1b00 */
[----:B---3--:R-:W-:-:S02]  /*0370*/  IMAD.WIDE R4, R0, 0x8, R6 ;  /* 0x0000000800047825 */ /* 0x008fc400078e0206 */
[----:B------:R-:W0:Y:S01]  /*0380*/  LDC.64 R6, c[0x0][0x388] ;  /* 0x0000e200ff067b82 */ /* 0x000e220000000a00 */
[----:B------:R-:W5:Y:S04]  /*0390*/  LDG.E.64 R12, desc[UR4][R12.64] ;  /* 0x000000040c0c7981 */ /* 0x000f68000c1e1b00 */
[----:B------:R-:W2:Y:S04]  /*03a0*/  LDG.E.64 R8, desc[UR4][R2.64] ;  /* 0x0000000402087981 */ /* 0x000ea8000c1e1b00 */
[----:B------:R-:W2:Y:S01]  /*03b0*/  LDG.E.64 R10, desc[UR4][R4.64] ;  /* 0x00000004040a7981 */ /* 0x000ea2000c1e1b00 */
[----:B0-----:R-:W-:Y:S01]  /*03c0*/  IMAD.WIDE R6, R0, 0x8, R6 ;  /* 0x0000000800067825 */ /* 0x001fe200078e0206 */
[----:B----4-:R-:W-:-:S02]  /*03d0*/  DADD R18, R18, R20 ;  /* 0x0000000012127229 */ /* 0x010fc40000000014 */
[----:B-----5:R-:W-:Y:S02]  /*03e0*/  DADD R16, R12, R14 ;  /* 0x000000000c107229 */ /* 0x020fe4000000000e */
[----:B--2---:R-:W-:-:S06]  /*03f0*/  DFMA R8, R8, UR8, -R10 ;  /* 0x0000000808087c2b */ /* 0x004fcc000800080a */
[----:B------:R-:W-:-:S08]  /*0400*/  DADD R16, R16, R18 ;  /* 0x0000000010107229 */ /* 0x000fd00000000012 */
[----:B------:R-:W-:-:S07]  /*0410*/  DFMA R8, R16, UR10, R8 ;  /* 0x0000000a10087c2b */ /* 0x000fce0008000008 */
[----:B------:R-:W-:Y:S04]  /*0420*/  STG.E.64 desc[UR4][R6.64], R8 ;  /* 0x0000000806007986 */ /* 0x000fe8000c101b04 */
[----:B------:R-:W2:Y:S04]  /*0430*/  LDG.E.64 R2, desc[UR4][R2.64] ;  /* 0x0000000402027981 */ /* 0x000ea8000c1e1b00 */
[----:B--2---:R-:W-:Y:S01]  /*0440*/  STG.E.64 desc[UR4][R4.64], R2 ;  /* 0x0000000204007986 */ /* 0x004fe2000c101b04 */
[----:B------:R-:W-:Y:S05]  /*0450*/  EXIT ;  /* 0x000000000000794d */ /* 0x000fea0003800000 */
.L_x_1:
        /* <DEDUP_REMOVED lines=10> */
.L_x_3:


//--------------------- .nv.shared.reserved.0     --------------------------
	.section	.nv.shared.reserved.0,"aw",@nobits
	.weak		__nv_reservedSMEM_offset_0_alias
	.size		__nv_reservedSMEM_offset_0_alias, 0, 64
	.other		__nv_reservedSMEM_offset_0_alias,@"STO_CUDA_RESERVED_SHARED STV_DEFAULT"
__nv_reservedSMEM_offset_0_alias:
	.zero		0
	.zero		64


//--------------------- .nv.constant0._Z6set_unPdS_ --------------------------
	.section	.nv.constant0._Z6set_unPdS_,"a",@progbits
	.sectionflags	@""
	.align	4
.nv.constant0._Z6set_unPdS_:
	.zero		912


//--------------------- .nv.constant0._Z17wave_eq_propagatePdS_S_ --------------------------
	.section	.nv.constant0._Z17wave_eq_propagatePdS_S_,"a",@progbits
	.sectionflags	@""
	.align	4
.nv.constant0._Z17wave_eq_propagatePdS_S_:
	.zero		920


//--------------------- SYMBOLS --------------------------

	.type		.nv.reservedSmem.offset0,@object
	.size		.nv.reservedSmem.offset0,0x4
